//
// Generated by NVIDIA NVVM Compiler
//
// Compiler Build ID: CL-36424714
// Cuda compilation tools, release 13.0, V13.0.88
// Based on NVVM 20.0.0
//

.version 9.0
.target sm_100
.address_size 64

	// .globl	_Z9ones_CUDAPdm

.visible .entry _Z9ones_CUDAPdm(
	.param .u64 .ptr .align 1 _Z9ones_CUDAPdm_param_0,
	.param .u64 _Z9ones_CUDAPdm_param_1
)
{
	.reg .pred 	%p<2>;
	.reg .b32 	%r<5>;
	.reg .b64 	%rd<8>;

	ld.param.u64 	%rd2, [_Z9ones_CUDAPdm_param_0];
	ld.param.u64 	%rd3, [_Z9ones_CUDAPdm_param_1];
	mov.u32 	%r1, %ctaid.x;
	mov.u32 	%r2, %ntid.x;
	mov.u32 	%r3, %tid.x;
	mad.lo.s32 	%r4, %r1, %r2, %r3;
	cvt.s64.s32 	%rd1, %r4;
	setp.le.u64 	%p1, %rd3, %rd1;
	@%p1 bra 	$L__BB0_2;
	cvta.to.global.u64 	%rd4, %rd2;
	shl.b64 	%rd5, %rd1, 3;
	add.s64 	%rd6, %rd4, %rd5;
	mov.b64 	%rd7, 4607182418800017408;
	st.global.u64 	[%rd6], %rd7;
$L__BB0_2:
	ret;

}


// ===== COMPILED SASS (sm_100) =====

	.target	sm_100

	.elftype	@"ET_EXEC"


//--------------------- .note.nv.tkinfo           --------------------------
	.section	.note.nv.tkinfo,"",@"SHT_NOTE"
	.sectionflags	@"SHF_NOTE_NV_TKINFO"
	.tkinfo
        /*0018*/ 	.word	0x00000002
        /*0030*/ 	.string	""
        /*0030*/ 	.string	"ptxas"
        /*0030*/ 	.string	"Cuda compilation tools, release 13.0, V13.0.88"
        /*0030*/ 	.string	"Build cuda_13.0.r13.0/compiler.36424714_0"
        /*0030*/ 	.string	"-arch sm_100 -m 64 "



//--------------------- .note.nv.cuinfo           --------------------------
	.section	.note.nv.cuinfo,"",@"SHT_NOTE"
	.sectionflags	@"SHF_NOTE_NV_CUINFO"
        /*0018*/ 	.short	0x0002
        /*001a*/ 	.short	0x0064
        /*001c*/ 	.short	0x0082
	.zero		2


//--------------------- .nv.info                  --------------------------
	.section	.nv.info,"",@"SHT_CUDA_INFO"
	.align	4


	//----- nvinfo : EIATTR_REGCOUNT
	.align		4
        /*0000*/ 	.byte	0x04, 0x2f
        /*0002*/ 	.short	(.L_1 - .L_0)
	.align		4
.L_0:
        /*0004*/ 	.word	index@(_Z9ones_CUDAPdm)
        /*0008*/ 	.word	0x00000008


	//----- nvinfo : EIATTR_FRAME_SIZE
	.align		4
.L_1:
        /*000c*/ 	.byte	0x04, 0x11
        /*000e*/ 	.short	(.L_3 - .L_2)
	.align		4
.L_2:
        /*0010*/ 	.word	index@(_Z9ones_CUDAPdm)
        /*0014*/ 	.word	0x00000000


	//----- nvinfo : EIATTR_MIN_STACK_SIZE
	.align		4
.L_3:
        /*0018*/ 	.byte	0x04, 0x12
        /*001a*/ 	.short	(.L_5 - .L_4)
	.align		4
.L_4:
        /*001c*/ 	.word	index@(_Z9ones_CUDAPdm)
        /*0020*/ 	.word	0x00000000
.L_5:


//--------------------- .nv.compat                --------------------------
	.section	.nv.compat,"",@"SHT_CUDA_COMPAT_INFO"
	.align	4
        /*0000*/ 	.byte	0x02, 0x09, 0x00, 0x00, 0x02, 0x02, 0x01, 0x00, 0x02, 0x05, 0x05, 0x00, 0x03, 0x07, 0x01, 0x01
        /*0010*/ 	.byte	0x02, 0x03, 0x00, 0x00, 0x02, 0x06, 0x01, 0x00, 0x04, 0x0b, 0x08, 0x00, 0x09, 0x00, 0x00, 0x00
        /*0020*/ 	.byte	0x00, 0x00, 0x00, 0x00


//--------------------- .nv.info._Z9ones_CUDAPdm  --------------------------
	.section	.nv.info._Z9ones_CUDAPdm,"",@"SHT_CUDA_INFO"
	.sectionflags	@""
	.align	4


	//----- nvinfo : EIATTR_CUDA_API_VERSION
	.align		4
        /*0000*/ 	.byte	0x04, 0x37
        /*0002*/ 	.short	(.L_7 - .L_6)
.L_6:
        /*0004*/ 	.word	0x00000082


	//----- nvinfo : EIATTR_KPARAM_INFO
	.align		4
.L_7:
        /*0008*/ 	.byte	0x04, 0x17
        /*000a*/ 	.short	(.L_9 - .L_8)
.L_8:
        /*000c*/ 	.word	0x00000000
        /*0010*/ 	.short	0x0001
        /*0012*/ 	.short	0x0008
        /*0014*/ 	.byte	0x00, 0xf0, 0x21, 0x00


	//----- nvinfo : EIATTR_KPARAM_INFO
	.align		4
.L_9:
        /*0018*/ 	.byte	0x04, 0x17
        /*001a*/ 	.short	(.L_11 - .L_10)
.L_10:
        /*001c*/ 	.word	0x00000000
        /*0020*/ 	.short	0x0000
        /*0022*/ 	.short	0x0000
        /*0024*/ 	.byte	0x00, 0xf5, 0x21, 0x00


	//----- nvinfo : EIATTR_SPARSE_MMA_MASK
	.align		4
.L_11:
        /*0028*/ 	.byte	0x03, 0x50
        /*002a*/ 	.short	0x0000


	//----- nvinfo : EIATTR_MAXREG_COUNT
	.align		4
        /*002c*/ 	.byte	0x03, 0x1b
        /*002e*/ 	.short	0x00ff


	//----- nvinfo : EIATTR_MERCURY_ISA_VERSION
	.align		4
        /*0030*/ 	.byte	0x03, 0x5f
        /*0032*/ 	.short	0x0101


	//----- nvinfo : EIATTR_VRC_CTA_INIT_COUNT
	.align		4
        /*0034*/ 	.byte	0x02, 0x4a
	.zero		1
	.zero		1


	//----- nvinfo : EIATTR_EXIT_INSTR_OFFSETS
	.align		4
        /*0038*/ 	.byte	0x04, 0x1c
        /*003a*/ 	.short	(.L_13 - .L_12)


	//   ....[0]....
.L_12:
        /*003c*/ 	.word	0x00000090


	//   ....[1]....
        /*0040*/ 	.word	0x00000110


	//----- nvinfo : EIATTR_CBANK_PARAM_SIZE
	.align		4
.L_13:
        /*0044*/ 	.byte	0x03, 0x19
        /*0046*/ 	.short	0x0010


	//----- nvinfo : EIATTR_PARAM_CBANK
	.align		4
        /*0048*/ 	.byte	0x04, 0x0a
        /*004a*/ 	.short	(.L_15 - .L_14)
	.align		4
.L_14:
        /*004c*/ 	.word	index@(.nv.constant0._Z9ones_CUDAPdm)
        /*0050*/ 	.short	0x0380
        /*0052*/ 	.short	0x0010


	//----- nvinfo : EIATTR_SW_WAR
	.align		4
.L_15:
        /*0054*/ 	.byte	0x04, 0x36
        /*0056*/ 	.short	(.L_17 - .L_16)
.L_16:
        /*0058*/ 	.word	0x00000008
.L_17:


//--------------------- .nv.callgraph             --------------------------
	.section	.nv.callgraph,"",@"SHT_CUDA_CALLGRAPH"
	.align	4
	.sectionentsize	8
	.align		4
        /*0000*/ 	.word	0x00000000
	.align		4
        /*0004*/ 	.word	0xffffffff
	.align		4
        /*0008*/ 	.word	0x00000000
	.align		4
        /*000c*/ 	.word	0xfffffffe
	.align		4
        /*0010*/ 	.word	0x00000000
	.align		4
        /*0014*/ 	.word	0xfffffffd
	.align		4
        /*0018*/ 	.word	0x00000000
	.align		4
        /*001c*/ 	.word	0xfffffffc


//--------------------- .text._Z9ones_CUDAPdm     --------------------------
	.section	.text._Z9ones_CUDAPdm,"ax",@progbits
	.align	128
        .global         _Z9ones_CUDAPdm
        .type           _Z9ones_CUDAPdm,@function
        .size           _Z9ones_CUDAPdm,(.L_x_1 - _Z9ones_CUDAPdm)
        .other          _Z9ones_CUDAPdm,@"STO_CUDA_ENTRY STV_DEFAULT"
_Z9ones_CUDAPdm:
.text._Z9ones_CUDAPdm:
[----:B------:R-:W-:Y:S01]  /*0000*/  LDC R1, c[0x0][0x37c] ;  /* 0x0000df00ff017b82 */ /* 0x000fe20000000800 */
[----:B------:R-:W0:Y:S07]  /*0010*/  S2R R3, SR_TID.X ;  /* 0x0000000000037919 */ /* 0x000e2e0000002100 */
[----:B------:R-:W0:Y:S01]  /*0020*/  S2UR UR4, SR_CTAID.X ;  /* 0x00000000000479c3 */ /* 0x000e220000002500 */
[----:B------:R-:W1:Y:S07]  /*0030*/  LDCU.64 UR6, c[0x0][0x388] ;  /* 0x00007100ff0677ac */ /* 0x000e6e0008000a00 */
[----:B------:R-:W0:Y:S02]  /*0040*/  LDC R0, c[0x0][0x360] ;  /* 0x0000d800ff007b82 */ /* 0x000e240000000800 */
[----:B0-----:R-:W-:-:S05]  /*0050*/  IMAD R0, R0, UR4, R3 ;  /* 0x0000000400007c24 */ /* 0x001fca000f8e0203 */
[----:B-1----:R-:W-:Y:S02]  /*0060*/  ISETP.GE.U32.AND P0, PT, R0, UR6, PT ;  /* 0x0000000600007c0c */ /* 0x002fe4000bf06070 */
[----:B------:R-:W-:-:S04]  /*0070*/  SHF.R.S32.HI R3, RZ, 0x1f, R0 ;  /* 0x0000001fff037819 */ /* 0x000fc80000011400 */
[----:B------:R-:W-:-:S13]  /*0080*/  ISETP.GE.U32.AND.EX P0, PT, R3, UR7, PT, P0 ;  /* 0x0000000703007c0c */ /* 0x000fda000bf06100 */
[----:B------:R-:W-:Y:S05]  /*0090*/  @P0 EXIT ;  /* 0x000000000000094d */ /* 0x000fea0003800000 */
[----:B------:R-:W0:Y:S01]  /*00a0*/  LDCU.64 UR6, c[0x0][0x380] ;  /* 0x00007000ff0677ac */ /* 0x000e220008000a00 */
[----:B------:R-:W-:Y:S02]  /*00b0*/  IMAD.MOV.U32 R4, RZ, RZ, 0x0 ;  /* 0x00000000ff047424 */ /* 0x000fe400078e00ff */
[----:B------:R-:W-:Y:S01]  /*00c0*/  IMAD.MOV.U32 R5, RZ, RZ, 0x3ff00000 ;  /* 0x3ff00000ff057424 */ /* 0x000fe200078e00ff */
[----:B------:R-:W1:Y:S01]  /*00d0*/  LDCU.64 UR4, c[0x0][0x358] ;  /* 0x00006b00ff0477ac */ /* 0x000e620008000a00 */
[----:B0-----:R-:W-:-:S04]  /*00e0*/  LEA R2, P0, R0, UR6, 0x3 ;  /* 0x0000000600027c11 */ /* 0x001fc8000f8018ff */
[----:B------:R-:W-:-:S05]  /*00f0*/  LEA.HI.X R3, R0, UR7, R3, 0x3, P0 ;  /* 0x0000000700037c11 */ /* 0x000fca00080f1c03 */
[----:B-1----:R-:W-:Y:S01]  /*0100*/  STG.E.64 desc[UR4][R2.64], R4 ;  /* 0x0000000402007986 */ /* 0x002fe2000c101b04 */
[----:B------:R-:W-:Y:S05]  /*0110*/  EXIT ;  /* 0x000000000000794d */ /* 0x000fea0003800000 */
.L_x_0:
[----:B------:R-:W-:-:S00]  /*0120*/  BRA `(.L_x_0) ;  /* 0xfffffffc00fc7947 */ /* 0x000fc0000383ffff */
[----:B------:R-:W-:-:S00]  /*0130*/  NOP ;  /* 0x0000000000007918 */ /* 0x000fc00000000000 */
        /* <DEDUP_REMOVED lines=12> */
.L_x_1:


//--------------------- .nv.shared.reserved.0     --------------------------
	.section	.nv.shared.reserved.0,"aw",@nobits
	.weak		__nv_reservedSMEM_offset_0_alias
	.size		__nv_reservedSMEM_offset_0_alias, 0, 64
	.other		__nv_reservedSMEM_offset_0_alias,@"STO_CUDA_RESERVED_SHARED STV_DEFAULT"
__nv_reservedSMEM_offset_0_alias:
	.zero		0
	.zero		64


//--------------------- .nv.constant0._Z9ones_CUDAPdm --------------------------
	.section	.nv.constant0._Z9ones_CUDAPdm,"a",@progbits
	.sectionflags	@""
	.align	4
.nv.constant0._Z9ones_CUDAPdm:
	.zero		912


//--------------------- SYMBOLS --------------------------

	.type		.nv.reservedSmem.offset0,@object
	.size		.nv.reservedSmem.offset0,0x4
